//
// Generated by NVIDIA NVVM Compiler
//
// Compiler Build ID: CL-36424714
// Cuda compilation tools, release 13.0, V13.0.88
// Based on NVVM 20.0.0
//

.version 9.0
.target sm_100
.address_size 64

	// .globl	_Z4vaddPiS_S_

.visible .entry _Z4vaddPiS_S_(
	.param .u64 .ptr .align 1 _Z4vaddPiS_S__param_0,
	.param .u64 .ptr .align 1 _Z4vaddPiS_S__param_1,
	.param .u64 .ptr .align 1 _Z4vaddPiS_S__param_2
)
{
	.reg .b32 	%r<8>;
	.reg .b64 	%rd<11>;

	ld.param.u64 	%rd1, [_Z4vaddPiS_S__param_0];
	ld.param.u64 	%rd2, [_Z4vaddPiS_S__param_1];
	ld.param.u64 	%rd3, [_Z4vaddPiS_S__param_2];
	cvta.to.global.u64 	%rd4, %rd3;
	cvta.to.global.u64 	%rd5, %rd2;
	cvta.to.global.u64 	%rd6, %rd1;
	mov.u32 	%r1, %tid.x;
	mov.u32 	%r2, %ctaid.x;
	mov.u32 	%r3, %ntid.x;
	mad.lo.s32 	%r4, %r2, %r3, %r1;
	mul.wide.s32 	%rd7, %r4, 4;
	add.s64 	%rd8, %rd6, %rd7;
	ld.global.u32 	%r5, [%rd8];
	add.s64 	%rd9, %rd5, %rd7;
	ld.global.u32 	%r6, [%rd9];
	add.s32 	%r7, %r6, %r5;
	add.s64 	%rd10, %rd4, %rd7;
	st.global.u32 	[%rd10], %r7;
	ret;

}


// ===== COMPILED SASS (sm_100) =====

	.target	sm_100

	.elftype	@"ET_EXEC"


//--------------------- .note.nv.tkinfo           --------------------------
	.section	.note.nv.tkinfo,"",@"SHT_NOTE"
	.sectionflags	@"SHF_NOTE_NV_TKINFO"
	.tkinfo
        /*0018*/ 	.word	0x00000002
        /*0030*/ 	.string	""
        /*0030*/ 	.string	"ptxas"
        /*0030*/ 	.string	"Cuda compilation tools, release 13.0, V13.0.88"
        /*0030*/ 	.string	"Build cuda_13.0.r13.0/compiler.36424714_0"
        /*0030*/ 	.string	"-arch sm_100 -m 64 "



//--------------------- .note.nv.cuinfo           --------------------------
	.section	.note.nv.cuinfo,"",@"SHT_NOTE"
	.sectionflags	@"SHF_NOTE_NV_CUINFO"
        /*0018*/ 	.short	0x0002
        /*001a*/ 	.short	0x0064
        /*001c*/ 	.short	0x0082
	.zero		2


//--------------------- .nv.info                  --------------------------
	.section	.nv.info,"",@"SHT_CUDA_INFO"
	.align	4


	//----- nvinfo : EIATTR_REGCOUNT
	.align		4
        /*0000*/ 	.byte	0x04, 0x2f
        /*0002*/ 	.short	(.L_1 - .L_0)
	.align		4
.L_0:
        /*0004*/ 	.word	index@(_Z4vaddPiS_S_)
        /*0008*/ 	.word	0x0000000c


	//----- nvinfo : EIATTR_FRAME_SIZE
	.align		4
.L_1:
        /*000c*/ 	.byte	0x04, 0x11
        /*000e*/ 	.short	(.L_3 - .L_2)
	.align		4
.L_2:
        /*0010*/ 	.word	index@(_Z4vaddPiS_S_)
        /*0014*/ 	.word	0x00000000


	//----- nvinfo : EIATTR_MIN_STACK_SIZE
	.align		4
.L_3:
        /*0018*/ 	.byte	0x04, 0x12
        /*001a*/ 	.short	(.L_5 - .L_4)
	.align		4
.L_4:
        /*001c*/ 	.word	index@(_Z4vaddPiS_S_)
        /*0020*/ 	.word	0x00000000
.L_5:


//--------------------- .nv.compat                --------------------------
	.section	.nv.compat,"",@"SHT_CUDA_COMPAT_INFO"
	.align	4
        /*0000*/ 	.byte	0x02, 0x09, 0x00, 0x00, 0x02, 0x02, 0x01, 0x00, 0x02, 0x05, 0x05, 0x00, 0x03, 0x07, 0x01, 0x01
        /*0010*/ 	.byte	0x02, 0x03, 0x00, 0x00, 0x02, 0x06, 0x01, 0x00, 0x04, 0x0b, 0x08, 0x00, 0x09, 0x00, 0x00, 0x00
        /*0020*/ 	.byte	0x00, 0x00, 0x00, 0x00


//--------------------- .nv.info._Z4vaddPiS_S_    --------------------------
	.section	.nv.info._Z4vaddPiS_S_,"",@"SHT_CUDA_INFO"
	.sectionflags	@""
	.align	4


	//----- nvinfo : EIATTR_CUDA_API_VERSION
	.align		4
        /*0000*/ 	.byte	0x04, 0x37
        /*0002*/ 	.short	(.L_7 - .L_6)
.L_6:
        /*0004*/ 	.word	0x00000082


	//----- nvinfo : EIATTR_KPARAM_INFO
	.align		4
.L_7:
        /*0008*/ 	.byte	0x04, 0x17
        /*000a*/ 	.short	(.L_9 - .L_8)
.L_8:
        /*000c*/ 	.word	0x00000000
        /*0010*/ 	.short	0x0002
        /*0012*/ 	.short	0x0010
        /*0014*/ 	.byte	0x00, 0xf5, 0x21, 0x00


	//----- nvinfo : EIATTR_KPARAM_INFO
	.align		4
.L_9:
        /*0018*/ 	.byte	0x04, 0x17
        /*001a*/ 	.short	(.L_11 - .L_10)
.L_10:
        /*001c*/ 	.word	0x00000000
        /*0020*/ 	.short	0x0001
        /*0022*/ 	.short	0x0008
        /*0024*/ 	.byte	0x00, 0xf5, 0x21, 0x00


	//----- nvinfo : EIATTR_KPARAM_INFO
	.align		4
.L_11:
        /*0028*/ 	.byte	0x04, 0x17
        /*002a*/ 	.short	(.L_13 - .L_12)
.L_12:
        /*002c*/ 	.word	0x00000000
        /*0030*/ 	.short	0x0000
        /*0032*/ 	.short	0x0000
        /*0034*/ 	.byte	0x00, 0xf5, 0x21, 0x00


	//----- nvinfo : EIATTR_SPARSE_MMA_MASK
	.align		4
.L_13:
        /*0038*/ 	.byte	0x03, 0x50
        /*003a*/ 	.short	0x0000


	//----- nvinfo : EIATTR_MAXREG_COUNT
	.align		4
        /*003c*/ 	.byte	0x03, 0x1b
        /*003e*/ 	.short	0x00ff


	//----- nvinfo : EIATTR_MERCURY_ISA_VERSION
	.align		4
        /*0040*/ 	.byte	0x03, 0x5f
        /*0042*/ 	.short	0x0101


	//----- nvinfo : EIATTR_VRC_CTA_INIT_COUNT
	.align		4
        /*0044*/ 	.byte	0x02, 0x4a
	.zero		1
	.zero		1


	//----- nvinfo : EIATTR_EXIT_INSTR_OFFSETS
	.align		4
        /*0048*/ 	.byte	0x04, 0x1c
        /*004a*/ 	.short	(.L_15 - .L_14)


	//   ....[0]....
.L_14:
        /*004c*/ 	.word	0x00000100


	//----- nvinfo : EIATTR_CBANK_PARAM_SIZE
	.align		4
.L_15:
        /*0050*/ 	.byte	0x03, 0x19
        /*0052*/ 	.short	0x0018


	//----- nvinfo : EIATTR_PARAM_CBANK
	.align		4
        /*0054*/ 	.byte	0x04, 0x0a
        /*0056*/ 	.short	(.L_17 - .L_16)
	.align		4
.L_16:
        /*0058*/ 	.word	index@(.nv.constant0._Z4vaddPiS_S_)
        /*005c*/ 	.short	0x0380
        /*005e*/ 	.short	0x0018


	//----- nvinfo : EIATTR_SW_WAR
	.align		4
.L_17:
        /*0060*/ 	.byte	0x04, 0x36
        /*0062*/ 	.short	(.L_19 - .L_18)
.L_18:
        /*0064*/ 	.word	0x00000008
.L_19:


//--------------------- .nv.callgraph             --------------------------
	.section	.nv.callgraph,"",@"SHT_CUDA_CALLGRAPH"
	.align	4
	.sectionentsize	8
	.align		4
        /*0000*/ 	.word	0x00000000
	.align		4
        /*0004*/ 	.word	0xffffffff
	.align		4
        /*0008*/ 	.word	0x00000000
	.align		4
        /*000c*/ 	.word	0xfffffffe
	.align		4
        /*0010*/ 	.word	0x00000000
	.align		4
        /*0014*/ 	.word	0xfffffffd
	.align		4
        /*0018*/ 	.word	0x00000000
	.align		4
        /*001c*/ 	.word	0xfffffffc


//--------------------- .text._Z4vaddPiS_S_       --------------------------
	.section	.text._Z4vaddPiS_S_,"ax",@progbits
	.align	128
        .global         _Z4vaddPiS_S_
        .type           _Z4vaddPiS_S_,@function
        .size           _Z4vaddPiS_S_,(.L_x_1 - _Z4vaddPiS_S_)
        .other          _Z4vaddPiS_S_,@"STO_CUDA_ENTRY STV_DEFAULT"
_Z4vaddPiS_S_:
.text._Z4vaddPiS_S_:
[----:B------:R-:W-:Y:S01]  /*0000*/  LDC R1, c[0x0][0x37c] ;  /* 0x0000df00ff017b82 */ /* 0x000fe20000000800 */
[----:B------:R-:W0:Y:S07]  /*0010*/  S2R R9, SR_TID.X ;  /* 0x0000000000097919 */ /* 0x000e2e0000002100 */
[----:B------:R-:W0:Y:S01]  /*0020*/  S2UR UR6, SR_CTAID.X ;  /* 0x00000000000679c3 */ /* 0x000e220000002500 */
[----:B------:R-:W1:Y:S07]  /*0030*/  LDCU.64 UR4, c[0x0][0x358] ;  /* 0x00006b00ff0477ac */ /* 0x000e6e0008000a00 */
[----:B------:R-:W0:Y:S08]  /*0040*/  LDC R0, c[0x0][0x360] ;  /* 0x0000d800ff007b82 */ /* 0x000e300000000800 */
[----:B------:R-:W2:Y:S08]  /*0050*/  LDC.64 R2, c[0x0][0x380] ;  /* 0x0000e000ff027b82 */ /* 0x000eb00000000a00 */
[----:B------:R-:W3:Y:S01]  /*0060*/  LDC.64 R4, c[0x0][0x388] ;  /* 0x0000e200ff047b82 */ /* 0x000ee20000000a00 */
[----:B0-----:R-:W-:-:S07]  /*0070*/  IMAD R9, R0, UR6, R9 ;  /* 0x0000000600097c24 */ /* 0x001fce000f8e0209 */
[----:B------:R-:W0:Y:S01]  /*0080*/  LDC.64 R6, c[0x0][0x390] ;  /* 0x0000e400ff067b82 */ /* 0x000e220000000a00 */
[----:B--2---:R-:W-:-:S06]  /*0090*/  IMAD.WIDE R2, R9, 0x4, R2 ;  /* 0x0000000409027825 */ /* 0x004fcc00078e0202 */
[----:B-1----:R-:W2:Y:S01]  /*00a0*/  LDG.E R2, desc[UR4][R2.64] ;  /* 0x0000000402027981 */ /* 0x002ea2000c1e1900 */
[----:B---3--:R-:W-:-:S06]  /*00b0*/  IMAD.WIDE R4, R9, 0x4, R4 ;  /* 0x0000000409047825 */ /* 0x008fcc00078e0204 */
[----:B------:R-:W2:Y:S01]  /*00c0*/  LDG.E R5, desc[UR4][R4.64] ;  /* 0x0000000404057981 */ /* 0x000ea2000c1e1900 */
[----:B0-----:R-:W-:Y:S01]  /*00d0*/  IMAD.WIDE R6, R9, 0x4, R6 ;  /* 0x0000000409067825 */ /* 0x001fe200078e0206 */
[----:B--2---:R-:W-:-:S05]  /*00e0*/  IADD3 R9, PT, PT, R2, R5, RZ ;  /* 0x0000000502097210 */ /* 0x004fca0007ffe0ff */
[----:B------:R-:W-:Y:S01]  /*00f0*/  STG.E desc[UR4][R6.64], R9 ;  /* 0x0000000906007986 */ /* 0x000fe2000c101904 */
[----:B------:R-:W-:Y:S05]  /*0100*/  EXIT ;  /* 0x000000000000794d */ /* 0x000fea0003800000 */
.L_x_0:
[----:B------:R-:W-:-:S00]  /*0110*/  BRA `(.L_x_0) ;  /* 0xfffffffc00fc7947 */ /* 0x000fc0000383ffff */
[----:B------:R-:W-:-:S00]  /*0120*/  NOP ;  /* 0x0000000000007918 */ /* 0x000fc00000000000 */
        /* <DEDUP_REMOVED lines=13> */
.L_x_1:


//--------------------- .nv.shared.reserved.0     --------------------------
	.section	.nv.shared.reserved.0,"aw",@nobits
	.weak		__nv_reservedSMEM_offset_0_alias
	.size		__nv_reservedSMEM_offset_0_alias, 0, 64
	.other		__nv_reservedSMEM_offset_0_alias,@"STO_CUDA_RESERVED_SHARED STV_DEFAULT"
__nv_reservedSMEM_offset_0_alias:
	.zero		0
	.zero		64


//--------------------- .nv.constant0._Z4vaddPiS_S_ --------------------------
	.section	.nv.constant0._Z4vaddPiS_S_,"a",@progbits
	.sectionflags	@""
	.align	4
.nv.constant0._Z4vaddPiS_S_:
	.zero		920


//--------------------- SYMBOLS --------------------------

	.type		.nv.reservedSmem.offset0,@object
	.size		.nv.reservedSmem.offset0,0x4
